//
// Generated by NVIDIA NVVM Compiler
//
// Compiler Build ID: CL-36424714
// Cuda compilation tools, release 13.0, V13.0.88
// Based on NVVM 20.0.0
//

.version 9.0
.target sm_100
.address_size 64

	// .globl	_Z9matrixMulPfS_S_
// _ZZ9matrixMulPfS_S_E3s_a has been demoted
// _ZZ9matrixMulPfS_S_E3s_b has been demoted

.visible .entry _Z9matrixMulPfS_S_(
	.param .u64 .ptr .align 1 _Z9matrixMulPfS_S__param_0,
	.param .u64 .ptr .align 1 _Z9matrixMulPfS_S__param_1,
	.param .u64 .ptr .align 1 _Z9matrixMulPfS_S__param_2
)
{
	.reg .pred 	%p<27>;
	.reg .b32 	%r<43>;
	.reg .b32 	%f<156>;
	.reg .b64 	%rd<13>;
	// demoted variable
	.shared .align 4 .b8 _ZZ9matrixMulPfS_S_E3s_a[2048];
	// demoted variable
	.shared .align 4 .b8 _ZZ9matrixMulPfS_S_E3s_b[2048];
	ld.param.u64 	%rd5, [_Z9matrixMulPfS_S__param_0];
	ld.param.u64 	%rd6, [_Z9matrixMulPfS_S__param_1];
	ld.param.u64 	%rd4, [_Z9matrixMulPfS_S__param_2];
	cvta.to.global.u64 	%rd1, %rd6;
	cvta.to.global.u64 	%rd2, %rd5;
	mov.u32 	%r1, %tid.y;
	shl.b32 	%r17, %r1, 3;
	mov.u32 	%r18, %tid.x;
	mov.u32 	%r19, %ctaid.y;
	mov.u32 	%r20, %ntid.y;
	mul.lo.s32 	%r21, %r20, %r19;
	shl.b32 	%r22, %r21, 3;
	mov.u32 	%r23, %ctaid.x;
	mov.u32 	%r24, %ntid.x;
	add.s32 	%r2, %r22, %r17;
	mad.lo.s32 	%r3, %r23, %r24, %r18;
	add.s32 	%r25, %r22, %r18;
	shl.b32 	%r26, %r25, 10;
	or.b32  	%r40, %r26, %r1;
	shl.b32 	%r27, %r18, 3;
	add.s32 	%r28, %r27, %r1;
	shl.b32 	%r29, %r28, 2;
	mov.u32 	%r30, _ZZ9matrixMulPfS_S_E3s_a;
	add.s32 	%r5, %r30, %r29;
	shl.b32 	%r31, %r1, 6;
	add.s32 	%r32, %r31, %r18;
	shl.b32 	%r33, %r32, 2;
	mov.u32 	%r34, _ZZ9matrixMulPfS_S_E3s_b;
	add.s32 	%r6, %r34, %r33;
	shl.b32 	%r35, %r1, 8;
	add.s32 	%r7, %r30, %r35;
	shl.b32 	%r36, %r18, 2;
	add.s32 	%r8, %r34, %r36;
	shl.b32 	%r37, %r1, 10;
	add.s32 	%r41, %r3, %r37;
	mov.b32 	%r42, 0;
	mov.f32 	%f148, 0f00000000;
	mov.f32 	%f149, %f148;
	mov.f32 	%f150, %f148;
	mov.f32 	%f151, %f148;
	mov.f32 	%f152, %f148;
	mov.f32 	%f153, %f148;
	mov.f32 	%f154, %f148;
	mov.f32 	%f155, %f148;
$L__BB0_1:
	setp.gt.u32 	%p1, %r1, 7;
	@%p1 bra 	$L__BB0_3;
	mul.wide.u32 	%rd7, %r40, 4;
	add.s64 	%rd8, %rd2, %rd7;
	ld.global.f32 	%f18, [%rd8];
	st.shared.f32 	[%r5], %f18;
	mul.wide.s32 	%rd9, %r41, 4;
	add.s64 	%rd10, %rd1, %rd9;
	ld.global.f32 	%f19, [%rd10];
	st.shared.f32 	[%r6], %f19;
$L__BB0_3:
	bar.sync 	0;
	ld.shared.f32 	%f20, [%r8];
	ld.shared.f32 	%f21, [%r7];
	fma.rn.f32 	%f22, %f20, %f21, %f155;
	ld.shared.f32 	%f23, [%r7+32];
	fma.rn.f32 	%f24, %f20, %f23, %f154;
	ld.shared.f32 	%f25, [%r7+64];
	fma.rn.f32 	%f26, %f20, %f25, %f153;
	ld.shared.f32 	%f27, [%r7+96];
	fma.rn.f32 	%f28, %f20, %f27, %f152;
	ld.shared.f32 	%f29, [%r7+128];
	fma.rn.f32 	%f30, %f20, %f29, %f151;
	ld.shared.f32 	%f31, [%r7+160];
	fma.rn.f32 	%f32, %f20, %f31, %f150;
	ld.shared.f32 	%f33, [%r7+192];
	fma.rn.f32 	%f34, %f20, %f33, %f149;
	ld.shared.f32 	%f35, [%r7+224];
	fma.rn.f32 	%f36, %f20, %f35, %f148;
	ld.shared.f32 	%f37, [%r8+256];
	ld.shared.f32 	%f38, [%r7+4];
	fma.rn.f32 	%f39, %f37, %f38, %f22;
	ld.shared.f32 	%f40, [%r7+36];
	fma.rn.f32 	%f41, %f37, %f40, %f24;
	ld.shared.f32 	%f42, [%r7+68];
	fma.rn.f32 	%f43, %f37, %f42, %f26;
	ld.shared.f32 	%f44, [%r7+100];
	fma.rn.f32 	%f45, %f37, %f44, %f28;
	ld.shared.f32 	%f46, [%r7+132];
	fma.rn.f32 	%f47, %f37, %f46, %f30;
	ld.shared.f32 	%f48, [%r7+164];
	fma.rn.f32 	%f49, %f37, %f48, %f32;
	ld.shared.f32 	%f50, [%r7+196];
	fma.rn.f32 	%f51, %f37, %f50, %f34;
	ld.shared.f32 	%f52, [%r7+228];
	fma.rn.f32 	%f53, %f37, %f52, %f36;
	ld.shared.f32 	%f54, [%r8+512];
	ld.shared.f32 	%f55, [%r7+8];
	fma.rn.f32 	%f56, %f54, %f55, %f39;
	ld.shared.f32 	%f57, [%r7+40];
	fma.rn.f32 	%f58, %f54, %f57, %f41;
	ld.shared.f32 	%f59, [%r7+72];
	fma.rn.f32 	%f60, %f54, %f59, %f43;
	ld.shared.f32 	%f61, [%r7+104];
	fma.rn.f32 	%f62, %f54, %f61, %f45;
	ld.shared.f32 	%f63, [%r7+136];
	fma.rn.f32 	%f64, %f54, %f63, %f47;
	ld.shared.f32 	%f65, [%r7+168];
	fma.rn.f32 	%f66, %f54, %f65, %f49;
	ld.shared.f32 	%f67, [%r7+200];
	fma.rn.f32 	%f68, %f54, %f67, %f51;
	ld.shared.f32 	%f69, [%r7+232];
	fma.rn.f32 	%f70, %f54, %f69, %f53;
	ld.shared.f32 	%f71, [%r8+768];
	ld.shared.f32 	%f72, [%r7+12];
	fma.rn.f32 	%f73, %f71, %f72, %f56;
	ld.shared.f32 	%f74, [%r7+44];
	fma.rn.f32 	%f75, %f71, %f74, %f58;
	ld.shared.f32 	%f76, [%r7+76];
	fma.rn.f32 	%f77, %f71, %f76, %f60;
	ld.shared.f32 	%f78, [%r7+108];
	fma.rn.f32 	%f79, %f71, %f78, %f62;
	ld.shared.f32 	%f80, [%r7+140];
	fma.rn.f32 	%f81, %f71, %f80, %f64;
	ld.shared.f32 	%f82, [%r7+172];
	fma.rn.f32 	%f83, %f71, %f82, %f66;
	ld.shared.f32 	%f84, [%r7+204];
	fma.rn.f32 	%f85, %f71, %f84, %f68;
	ld.shared.f32 	%f86, [%r7+236];
	fma.rn.f32 	%f87, %f71, %f86, %f70;
	ld.shared.f32 	%f88, [%r8+1024];
	ld.shared.f32 	%f89, [%r7+16];
	fma.rn.f32 	%f90, %f88, %f89, %f73;
	ld.shared.f32 	%f91, [%r7+48];
	fma.rn.f32 	%f92, %f88, %f91, %f75;
	ld.shared.f32 	%f93, [%r7+80];
	fma.rn.f32 	%f94, %f88, %f93, %f77;
	ld.shared.f32 	%f95, [%r7+112];
	fma.rn.f32 	%f96, %f88, %f95, %f79;
	ld.shared.f32 	%f97, [%r7+144];
	fma.rn.f32 	%f98, %f88, %f97, %f81;
	ld.shared.f32 	%f99, [%r7+176];
	fma.rn.f32 	%f100, %f88, %f99, %f83;
	ld.shared.f32 	%f101, [%r7+208];
	fma.rn.f32 	%f102, %f88, %f101, %f85;
	ld.shared.f32 	%f103, [%r7+240];
	fma.rn.f32 	%f104, %f88, %f103, %f87;
	ld.shared.f32 	%f105, [%r8+1280];
	ld.shared.f32 	%f106, [%r7+20];
	fma.rn.f32 	%f107, %f105, %f106, %f90;
	ld.shared.f32 	%f108, [%r7+52];
	fma.rn.f32 	%f109, %f105, %f108, %f92;
	ld.shared.f32 	%f110, [%r7+84];
	fma.rn.f32 	%f111, %f105, %f110, %f94;
	ld.shared.f32 	%f112, [%r7+116];
	fma.rn.f32 	%f113, %f105, %f112, %f96;
	ld.shared.f32 	%f114, [%r7+148];
	fma.rn.f32 	%f115, %f105, %f114, %f98;
	ld.shared.f32 	%f116, [%r7+180];
	fma.rn.f32 	%f117, %f105, %f116, %f100;
	ld.shared.f32 	%f118, [%r7+212];
	fma.rn.f32 	%f119, %f105, %f118, %f102;
	ld.shared.f32 	%f120, [%r7+244];
	fma.rn.f32 	%f121, %f105, %f120, %f104;
	ld.shared.f32 	%f122, [%r8+1536];
	ld.shared.f32 	%f123, [%r7+24];
	fma.rn.f32 	%f124, %f122, %f123, %f107;
	ld.shared.f32 	%f125, [%r7+56];
	fma.rn.f32 	%f126, %f122, %f125, %f109;
	ld.shared.f32 	%f127, [%r7+88];
	fma.rn.f32 	%f128, %f122, %f127, %f111;
	ld.shared.f32 	%f129, [%r7+120];
	fma.rn.f32 	%f130, %f122, %f129, %f113;
	ld.shared.f32 	%f131, [%r7+152];
	fma.rn.f32 	%f132, %f122, %f131, %f115;
	ld.shared.f32 	%f133, [%r7+184];
	fma.rn.f32 	%f134, %f122, %f133, %f117;
	ld.shared.f32 	%f135, [%r7+216];
	fma.rn.f32 	%f136, %f122, %f135, %f119;
	ld.shared.f32 	%f137, [%r7+248];
	fma.rn.f32 	%f138, %f122, %f137, %f121;
	ld.shared.f32 	%f139, [%r8+1792];
	ld.shared.f32 	%f140, [%r7+28];
	fma.rn.f32 	%f155, %f139, %f140, %f124;
	ld.shared.f32 	%f141, [%r7+60];
	fma.rn.f32 	%f154, %f139, %f141, %f126;
	ld.shared.f32 	%f142, [%r7+92];
	fma.rn.f32 	%f153, %f139, %f142, %f128;
	ld.shared.f32 	%f143, [%r7+124];
	fma.rn.f32 	%f152, %f139, %f143, %f130;
	ld.shared.f32 	%f144, [%r7+156];
	fma.rn.f32 	%f151, %f139, %f144, %f132;
	ld.shared.f32 	%f145, [%r7+188];
	fma.rn.f32 	%f150, %f139, %f145, %f134;
	ld.shared.f32 	%f146, [%r7+220];
	fma.rn.f32 	%f149, %f139, %f146, %f136;
	ld.shared.f32 	%f147, [%r7+252];
	fma.rn.f32 	%f148, %f139, %f147, %f138;
	bar.sync 	0;
	add.s32 	%r13, %r42, 8;
	add.s32 	%r41, %r41, 8192;
	add.s32 	%r40, %r40, 8;
	setp.lt.u32 	%p2, %r42, 1016;
	mov.u32 	%r42, %r13;
	@%p2 bra 	$L__BB0_1;
	setp.gt.s32 	%p3, %r3, 1023;
	setp.gt.u32 	%p4, %r2, 1023;
	shl.b32 	%r38, %r2, 10;
	add.s32 	%r39, %r38, %r3;
	cvta.to.global.u64 	%rd11, %rd4;
	mul.wide.s32 	%rd12, %r39, 4;
	add.s64 	%rd3, %rd11, %rd12;
	or.pred  	%p5, %p4, %p3;
	@%p5 bra 	$L__BB0_6;
	st.global.f32 	[%rd3], %f155;
$L__BB0_6:
	setp.gt.s32 	%p6, %r3, 1023;
	setp.gt.u32 	%p7, %r2, 1022;
	or.pred  	%p8, %p7, %p6;
	@%p8 bra 	$L__BB0_8;
	st.global.f32 	[%rd3+4096], %f154;
$L__BB0_8:
	setp.gt.s32 	%p9, %r3, 1023;
	setp.gt.u32 	%p10, %r2, 1021;
	or.pred  	%p11, %p10, %p9;
	@%p11 bra 	$L__BB0_10;
	st.global.f32 	[%rd3+8192], %f153;
$L__BB0_10:
	setp.gt.s32 	%p12, %r3, 1023;
	setp.gt.u32 	%p13, %r2, 1020;
	or.pred  	%p14, %p13, %p12;
	@%p14 bra 	$L__BB0_12;
	st.global.f32 	[%rd3+12288], %f152;
$L__BB0_12:
	setp.gt.s32 	%p15, %r3, 1023;
	setp.gt.u32 	%p16, %r2, 1019;
	or.pred  	%p17, %p16, %p15;
	@%p17 bra 	$L__BB0_14;
	st.global.f32 	[%rd3+16384], %f151;
$L__BB0_14:
	setp.gt.s32 	%p18, %r3, 1023;
	setp.gt.u32 	%p19, %r2, 1018;
	or.pred  	%p20, %p19, %p18;
	@%p20 bra 	$L__BB0_16;
	st.global.f32 	[%rd3+20480], %f150;
$L__BB0_16:
	setp.gt.s32 	%p21, %r3, 1023;
	setp.gt.u32 	%p22, %r2, 1017;
	or.pred  	%p23, %p22, %p21;
	@%p23 bra 	$L__BB0_18;
	st.global.f32 	[%rd3+24576], %f149;
$L__BB0_18:
	setp.gt.s32 	%p24, %r3, 1023;
	setp.gt.u32 	%p25, %r2, 1016;
	or.pred  	%p26, %p25, %p24;
	@%p26 bra 	$L__BB0_20;
	st.global.f32 	[%rd3+28672], %f148;
$L__BB0_20:
	ret;

}


// ===== COMPILED SASS (sm_100) =====

	.target	sm_100

	.elftype	@"ET_EXEC"


//--------------------- .note.nv.tkinfo           --------------------------
	.section	.note.nv.tkinfo,"",@"SHT_NOTE"
	.sectionflags	@"SHF_NOTE_NV_TKINFO"
	.tkinfo
        /*0018*/ 	.word	0x00000002
        /*0030*/ 	.string	""
        /*0030*/ 	.string	"ptxas"
        /*0030*/ 	.string	"Cuda compilation tools, release 13.0, V13.0.88"
        /*0030*/ 	.string	"Build cuda_13.0.r13.0/compiler.36424714_0"
        /*0030*/ 	.string	"-arch sm_100 -m 64 "



//--------------------- .note.nv.cuinfo           --------------------------
	.section	.note.nv.cuinfo,"",@"SHT_NOTE"
	.sectionflags	@"SHF_NOTE_NV_CUINFO"
        /*0018*/ 	.short	0x0002
        /*001a*/ 	.short	0x0064
        /*001c*/ 	.short	0x0082
	.zero		2


//--------------------- .nv.info                  --------------------------
	.section	.nv.info,"",@"SHT_CUDA_INFO"
	.align	4


	//----- nvinfo : EIATTR_REGCOUNT
	.align		4
        /*0000*/ 	.byte	0x04, 0x2f
        /*0002*/ 	.short	(.L_1 - .L_0)
	.align		4
.L_0:
        /*0004*/ 	.word	index@(_Z9matrixMulPfS_S_)
        /*0008*/ 	.word	0x00000030


	//----- nvinfo : EIATTR_FRAME_SIZE
	.align		4
.L_1:
        /*000c*/ 	.byte	0x04, 0x11
        /*000e*/ 	.short	(.L_3 - .L_2)
	.align		4
.L_2:
        /*0010*/ 	.word	index@(_Z9matrixMulPfS_S_)
        /*0014*/ 	.word	0x00000000


	//----- nvinfo : EIATTR_MIN_STACK_SIZE
	.align		4
.L_3:
        /*0018*/ 	.byte	0x04, 0x12
        /*001a*/ 	.short	(.L_5 - .L_4)
	.align		4
.L_4:
        /*001c*/ 	.word	index@(_Z9matrixMulPfS_S_)
        /*0020*/ 	.word	0x00000000
.L_5:


//--------------------- .nv.compat                --------------------------
	.section	.nv.compat,"",@"SHT_CUDA_COMPAT_INFO"
	.align	4
        /*0000*/ 	.byte	0x02, 0x09, 0x00, 0x00, 0x02, 0x02, 0x01, 0x00, 0x02, 0x05, 0x05, 0x00, 0x03, 0x07, 0x01, 0x01
        /*0010*/ 	.byte	0x02, 0x03, 0x00, 0x00, 0x02, 0x06, 0x01, 0x00, 0x04, 0x0b, 0x08, 0x00, 0x09, 0x00, 0x00, 0x00
        /*0020*/ 	.byte	0x00, 0x00, 0x00, 0x00


//--------------------- .nv.info._Z9matrixMulPfS_S_ --------------------------
	.section	.nv.info._Z9matrixMulPfS_S_,"",@"SHT_CUDA_INFO"
	.sectionflags	@""
	.align	4


	//----- nvinfo : EIATTR_CUDA_API_VERSION
	.align		4
        /*0000*/ 	.byte	0x04, 0x37
        /*0002*/ 	.short	(.L_7 - .L_6)
.L_6:
        /*0004*/ 	.word	0x00000082


	//----- nvinfo : EIATTR_KPARAM_INFO
	.align		4
.L_7:
        /*0008*/ 	.byte	0x04, 0x17
        /*000a*/ 	.short	(.L_9 - .L_8)
.L_8:
        /*000c*/ 	.word	0x00000000
        /*0010*/ 	.short	0x0002
        /*0012*/ 	.short	0x0010
        /*0014*/ 	.byte	0x00, 0xf5, 0x21, 0x00


	//----- nvinfo : EIATTR_KPARAM_INFO
	.align		4
.L_9:
        /*0018*/ 	.byte	0x04, 0x17
        /*001a*/ 	.short	(.L_11 - .L_10)
.L_10:
        /*001c*/ 	.word	0x00000000
        /*0020*/ 	.short	0x0001
        /*0022*/ 	.short	0x0008
        /*0024*/ 	.byte	0x00, 0xf5, 0x21, 0x00


	//----- nvinfo : EIATTR_KPARAM_INFO
	.align		4
.L_11:
        /*0028*/ 	.byte	0x04, 0x17
        /*002a*/ 	.short	(.L_13 - .L_12)
.L_12:
        /*002c*/ 	.word	0x00000000
        /*0030*/ 	.short	0x0000
        /*0032*/ 	.short	0x0000
        /*0034*/ 	.byte	0x00, 0xf5, 0x21, 0x00


	//----- nvinfo : EIATTR_SPARSE_MMA_MASK
	.align		4
.L_13:
        /*0038*/ 	.byte	0x03, 0x50
        /*003a*/ 	.short	0x0000


	//----- nvinfo : EIATTR_MAXREG_COUNT
	.align		4
        /*003c*/ 	.byte	0x03, 0x1b
        /*003e*/ 	.short	0x00ff


	//----- nvinfo : EIATTR_NUM_BARRIERS
	.align		4
        /*0040*/ 	.byte	0x02, 0x4c
        /*0042*/ 	.byte	0x01
	.zero		1


	//----- nvinfo : EIATTR_MERCURY_ISA_VERSION
	.align		4
        /*0044*/ 	.byte	0x03, 0x5f
        /*0046*/ 	.short	0x0101


	//----- nvinfo : EIATTR_VRC_CTA_INIT_COUNT
	.align		4
        /*0048*/ 	.byte	0x02, 0x4a
	.zero		1
	.zero		1


	//----- nvinfo : EIATTR_EXIT_INSTR_OFFSETS
	.align		4
        /*004c*/ 	.byte	0x04, 0x1c
        /*004e*/ 	.short	(.L_15 - .L_14)


	//   ....[0]....
.L_14:
        /*0050*/ 	.word	0x000009f0


	//   ....[1]....
        /*0054*/ 	.word	0x00000a10


	//----- nvinfo : EIATTR_CBANK_PARAM_SIZE
	.align		4
.L_15:
        /*0058*/ 	.byte	0x03, 0x19
        /*005a*/ 	.short	0x0018


	//----- nvinfo : EIATTR_PARAM_CBANK
	.align		4
        /*005c*/ 	.byte	0x04, 0x0a
        /*005e*/ 	.short	(.L_17 - .L_16)
	.align		4
.L_16:
        /*0060*/ 	.word	index@(.nv.constant0._Z9matrixMulPfS_S_)
        /*0064*/ 	.short	0x0380
        /*0066*/ 	.short	0x0018


	//----- nvinfo : EIATTR_SW_WAR
	.align		4
.L_17:
        /*0068*/ 	.byte	0x04, 0x36
        /*006a*/ 	.short	(.L_19 - .L_18)
.L_18:
        /*006c*/ 	.word	0x00000008
.L_19:


//--------------------- .nv.callgraph             --------------------------
	.section	.nv.callgraph,"",@"SHT_CUDA_CALLGRAPH"
	.align	4
	.sectionentsize	8
	.align		4
        /*0000*/ 	.word	0x00000000
	.align		4
        /*0004*/ 	.word	0xffffffff
	.align		4
        /*0008*/ 	.word	0x00000000
	.align		4
        /*000c*/ 	.word	0xfffffffe
	.align		4
        /*0010*/ 	.word	0x00000000
	.align		4
        /*0014*/ 	.word	0xfffffffd
	.align		4
        /*0018*/ 	.word	0x00000000
	.align		4
        /*001c*/ 	.word	0xfffffffc


//--------------------- .text._Z9matrixMulPfS_S_  --------------------------
	.section	.text._Z9matrixMulPfS_S_,"ax",@progbits
	.align	128
        .global         _Z9matrixMulPfS_S_
        .type           _Z9matrixMulPfS_S_,@function
        .size           _Z9matrixMulPfS_S_,(.L_x_2 - _Z9matrixMulPfS_S_)
        .other          _Z9matrixMulPfS_S_,@"STO_CUDA_ENTRY STV_DEFAULT"
_Z9matrixMulPfS_S_:
.text._Z9matrixMulPfS_S_:
[----:B------:R-:W-:Y:S08]  /*0000*/  LDC R1, c[0x0][0x37c] ;  /* 0x0000df00ff017b82 */ /* 0x000ff00000000800 */
[----:B------:R-:W0:Y:S01]  /*0010*/  S2UR UR4, SR_CTAID.Y ;  /* 0x00000000000479c3 */ /* 0x000e220000002600 */
[----:B------:R-:W1:Y:S01]  /*0020*/  S2R R2, SR_TID.X ;  /* 0x0000000000027919 */ /* 0x000e620000002100 */
[----:B------:R-:W0:Y:S01]  /*0030*/  LDCU UR7, c[0x0][0x364] ;  /* 0x00006c80ff0777ac */ /* 0x000e220008000800 */
[----:B------:R-:W-:Y:S01]  /*0040*/  HFMA2 R37, -RZ, RZ, 0, 0 ;  /* 0x00000000ff257431 */ /* 0x000fe200000001ff */
[----:B------:R-:W-:Y:S01]  /*0050*/  CS2R R30, SRZ ;  /* 0x00000000001e7805 */ /* 0x000fe2000001ff00 */
[----:B------:R-:W2:Y:S01]  /*0060*/  S2R R3, SR_TID.Y ;  /* 0x0000000000037919 */ /* 0x000ea20000002200 */
[----:B------:R-:W-:Y:S01]  /*0070*/  UMOV UR5, 0x400 ;  /* 0x0000040000057882 */ /* 0x000fe20000000000 */
[----:B------:R-:W-:Y:S01]  /*0080*/  HFMA2 R42, -RZ, RZ, 0, 0 ;  /* 0x00000000ff2a7431 */ /* 0x000fe200000001ff */
[----:B------:R-:W3:Y:S01]  /*0090*/  S2UR UR6, SR_CgaCtaId ;  /* 0x00000000000679c3 */ /* 0x000ee20000008800 */
[----:B------:R-:W-:Y:S01]  /*00a0*/  HFMA2 R25, -RZ, RZ, 0, 0 ;  /* 0x00000000ff197431 */ /* 0x000fe200000001ff */
[----:B------:R-:W-:Y:S01]  /*00b0*/  MOV R45, RZ ;  /* 0x000000ff002d7202 */ /* 0x000fe20000000f00 */
[----:B------:R-:W4:Y:S01]  /*00c0*/  LDCU.64 UR8, c[0x0][0x358] ;  /* 0x00006b00ff0877ac */ /* 0x000f220008000a00 */
[----:B------:R-:W-:-:S02]  /*00d0*/  MOV R29, RZ ;  /* 0x000000ff001d7202 */ /* 0x000fc40000000f00 */
[----:B------:R-:W-:Y:S02]  /*00e0*/  MOV R27, RZ ;  /* 0x000000ff001b7202 */ /* 0x000fe40000000f00 */
[----:B------:R-:W5:Y:S08]  /*00f0*/  S2UR UR10, SR_CTAID.X ;  /* 0x00000000000a79c3 */ /* 0x000f700000002500 */
[----:B------:R-:W5:Y:S01]  /*0100*/  LDC R35, c[0x0][0x360] ;  /* 0x0000d800ff237b82 */ /* 0x000f620000000800 */
[----:B0-----:R-:W-:-:S04]  /*0110*/  UIMAD UR4, UR4, UR7, URZ ;  /* 0x00000007040472a4 */ /* 0x001fc8000f8e02ff */
[----:B------:R-:W-:Y:S02]  /*0120*/  USHF.L.U32 UR4, UR4, 0x3, URZ ;  /* 0x0000000304047899 */ /* 0x000fe400080006ff */
[----:B---3--:R-:W-:Y:S02]  /*0130*/  ULEA UR7, UR6, UR5, 0x18 ;  /* 0x0000000506077291 */ /* 0x008fe4000f8ec0ff */
[----:B------:R-:W-:Y:S02]  /*0140*/  UIADD3 UR5, UPT, UPT, UR5, 0x800, URZ ;  /* 0x0000080005057890 */ /* 0x000fe4000fffe0ff */
[C---:B-1----:R-:W-:Y:S02]  /*0150*/  IADD3 R0, PT, PT, R2.reuse, UR4, RZ ;  /* 0x0000000402007c10 */ /* 0x042fe4000fffe0ff */
[----:B--2---:R-:W-:Y:S01]  /*0160*/  LEA R34, R2, R3, 0x3 ;  /* 0x0000000302227211 */ /* 0x004fe200078e18ff */
[----:B------:R-:W-:Y:S01]  /*0170*/  ULEA UR5, UR6, UR5, 0x18 ;  /* 0x0000000506057291 */ /* 0x000fe2000f8ec0ff */
[----:B------:R-:W-:-:S02]  /*0180*/  SHF.L.U32 R0, R0, 0xa, RZ ;  /* 0x0000000a00007819 */ /* 0x000fc400000006ff */
[C---:B------:R-:W-:Y:S02]  /*0190*/  LEA R33, R3.reuse, R2, 0x6 ;  /* 0x0000000203217211 */ /* 0x040fe400078e30ff */
[C---:B------:R-:W-:Y:S02]  /*01a0*/  ISETP.GT.U32.AND P0, PT, R3.reuse, 0x7, PT ;  /* 0x000000070300780c */ /* 0x040fe40003f04070 */
[C---:B------:R-:W-:Y:S02]  /*01b0*/  LEA R32, R3.reuse, UR7, 0x8 ;  /* 0x0000000703207c11 */ /* 0x040fe4000f8e40ff */
[----:B------:R-:W-:Y:S01]  /*01c0*/  LEA R36, R3, UR4, 0x3 ;  /* 0x0000000403247c11 */ /* 0x000fe2000f8e18ff */
[----:B-----5:R-:W-:Y:S01]  /*01d0*/  IMAD R35, R35, UR10, R2 ;  /* 0x0000000a23237c24 */ /* 0x020fe2000f8e0202 */
[----:B------:R-:W-:Y:S01]  /*01e0*/  LOP3.LUT R0, R0, R3, RZ, 0xfc, !PT ;  /* 0x0000000300007212 */ /* 0x000fe200078efcff */
[----:B------:R-:W-:Y:S01]  /*01f0*/  UMOV UR4, URZ ;  /* 0x000000ff00047c82 */ /* 0x000fe20008000000 */
[----:B------:R-:W-:-:S02]  /*0200*/  LEA R34, R34, UR7, 0x2 ;  /* 0x0000000722227c11 */ /* 0x000fc4000f8e10ff */
[----:B------:R-:W-:Y:S02]  /*0210*/  LEA R33, R33, UR5, 0x2 ;  /* 0x0000000521217c11 */ /* 0x000fe4000f8e10ff */
[----:B------:R-:W-:Y:S02]  /*0220*/  LEA R2, R2, UR5, 0x2 ;  /* 0x0000000502027c11 */ /* 0x000fe4000f8e10ff */
[----:B----4-:R-:W-:-:S07]  /*0230*/  LEA R3, R3, R35, 0xa ;  /* 0x0000002303037211 */ /* 0x010fce00078e50ff */
.L_x_0:
[----:B------:R-:W0:Y:S08]  /*0240*/  LDC.64 R4, c[0x0][0x380] ;  /* 0x0000e000ff047b82 */ /* 0x000e300000000a00 */
[----:B------:R-:W1:Y:S01]  /*0250*/  LDC.64 R6, c[0x0][0x388] ;  /* 0x0000e200ff067b82 */ /* 0x000e620000000a00 */
[----:B0-----:R-:W-:-:S06]  /*0260*/  @!P0 IMAD.WIDE.U32 R4, R0, 0x4, R4 ;  /* 0x0000000400048825 */ /* 0x001fcc00078e0004 */
[----:B------:R-:W2:Y:S01]  /*0270*/  @!P0 LDG.E R5, desc[UR8][R4.64] ;  /* 0x0000000804058981 */ /* 0x000ea2000c1e1900 */
[----:B-1----:R-:W-:-:S06]  /*0280*/  @!P0 IMAD.WIDE R6, R3, 0x4, R6 ;  /* 0x0000000403068825 */ /* 0x002fcc00078e0206 */
[----:B------:R-:W3:Y:S04]  /*0290*/  @!P0 LDG.E R6, desc[UR8][R6.64] ;  /* 0x0000000806068981 */ /* 0x000ee8000c1e1900 */
[----:B--2---:R-:W-:Y:S04]  /*02a0*/  @!P0 STS [R34], R5 ;  /* 0x0000000522008388 */ /* 0x004fe80000000800 */
[----:B---3--:R-:W-:Y:S01]  /*02b0*/  @!P0 STS [R33], R6 ;  /* 0x0000000621008388 */ /* 0x008fe20000000800 */
[----:B------:R-:W-:Y:S06]  /*02c0*/  BAR.SYNC.DEFER_BLOCKING 0x0 ;  /* 0x0000000000007b1d */ /* 0x000fec0000010000 */
[----:B------:R-:W-:Y:S04]  /*02d0*/  LDS R26, [R2] ;  /* 0x00000000021a7984 */ /* 0x000fe80000000800 */
[----:B------:R-:W0:Y:S04]  /*02e0*/  LDS.128 R12, [R32] ;  /* 0x00000000200c7984 */ /* 0x000e280000000c00 */
[----:B------:R-:W1:Y:S04]  /*02f0*/  LDS.128 R16, [R32+0x20] ;  /* 0x0000200020107984 */ /* 0x000e680000000c00 */
[----:B------:R-:W2:Y:S04]  /*0300*/  LDS.128 R20, [R32+0x40] ;  /* 0x0000400020147984 */ /* 0x000ea80000000c00 */
[----:B------:R-:W3:Y:S04]  /*0310*/  LDS R24, [R2+0x100] ;  /* 0x0001000002187984 */ /* 0x000ee80000000800 */
[----:B------:R-:W4:Y:S04]  /*0320*/  LDS R39, [R2+0x200] ;  /* 0x0002000002277984 */ /* 0x000f280000000800 */
[----:B------:R-:W5:Y:S04]  /*0330*/  LDS R38, [R2+0x300] ;  /* 0x0003000002267984 */ /* 0x000f680000000800 */
[----:B------:R-:W5:Y:S04]  /*0340*/  LDS.128 R4, [R32+0x60] ;  /* 0x0000600020047984 */ /* 0x000f680000000c00 */
[----:B------:R-:W5:Y:S01]  /*0350*/  LDS.128 R8, [R32+0x80] ;  /* 0x0000800020087984 */ /* 0x000f620000000c00 */
[C---:B0-----:R-:W-:Y:S01]  /*0360*/  FFMA R27, R26.reuse, R12, R27 ;  /* 0x0000000c1a1b7223 */ /* 0x041fe2000000001b */
[C---:B-1----:R-:W-:Y:S01]  /*0370*/  FFMA R16, R26.reuse, R16, R31 ;  /* 0x000000101a107223 */ /* 0x042fe2000000001f */
[----:B--2---:R-:W-:-:S02]  /*0380*/  FFMA R20, R26, R20, R25 ;  /* 0x000000141a147223 */ /* 0x004fc40000000019 */
[C---:B---3--:R-:W-:Y:S01]  /*0390*/  FFMA R12, R24.reuse, R13, R27 ;  /* 0x0000000d180c7223 */ /* 0x048fe2000000001b */
[C---:B------:R-:W-:Y:S01]  /*03a0*/  FFMA R17, R24.reuse, R17, R16 ;  /* 0x0000001118117223 */ /* 0x040fe20000000010 */
[----:B------:R-:W-:Y:S02]  /*03b0*/  FFMA R21, R24, R21, R20 ;  /* 0x0000001518157223 */ /* 0x000fe40000000014 */
[C---:B----4-:R-:W-:Y:S01]  /*03c0*/  FFMA R13, R39.reuse, R14, R12 ;  /* 0x0000000e270d7223 */ /* 0x050fe2000000000c */
[C---:B------:R-:W-:Y:S01]  /*03d0*/  FFMA R18, R39.reuse, R18, R17 ;  /* 0x0000001227127223 */ /* 0x040fe20000000011 */
[----:B------:R-:W-:Y:S02]  /*03e0*/  FFMA R22, R39, R22, R21 ;  /* 0x0000001627167223 */ /* 0x000fe40000000015 */
[C---:B-----5:R-:W-:Y:S01]  /*03f0*/  FFMA R40, R38.reuse, R15, R13 ;  /* 0x0000000f26287223 */ /* 0x060fe2000000000d */
[C---:B------:R-:W-:Y:S01]  /*0400*/  FFMA R43, R38.reuse, R19, R18 ;  /* 0x00000013262b7223 */ /* 0x040fe20000000012 */
[----:B------:R-:W-:Y:S01]  /*0410*/  FFMA R41, R38, R23, R22 ;  /* 0x0000001726297223 */ /* 0x000fe20000000016 */
[----:B------:R-:W0:Y:S04]  /*0420*/  LDS.128 R12, [R32+0xa0] ;  /* 0x0000a000200c7984 */ /* 0x000e280000000c00 */
[----:B------:R-:W1:Y:S04]  /*0430*/  LDS.128 R16, [R32+0xc0] ;  /* 0x0000c00020107984 */ /* 0x000e680000000c00 */
[----:B------:R-:W2:Y:S01]  /*0440*/  LDS.128 R20, [R32+0xe0] ;  /* 0x0000e00020147984 */ /* 0x000ea20000000c00 */
[C---:B------:R-:W-:Y:S01]  /*0450*/  FFMA R29, R26.reuse, R4, R29 ;  /* 0x000000041a1d7223 */ /* 0x040fe2000000001d */
[----:B------:R-:W-:-:S02]  /*0460*/  FFMA R8, R26, R8, R42 ;  /* 0x000000081a087223 */ /* 0x000fc4000000002a */
[----:B------:R-:W-:Y:S01]  /*0470*/  LDS R42, [R2+0x500] ;  /* 0x00050000022a7984 */ /* 0x000fe20000000800 */
[C---:B------:R-:W-:Y:S01]  /*0480*/  FFMA R4, R24.reuse, R5, R29 ;  /* 0x0000000518047223 */ /* 0x040fe2000000001d */
[----:B------:R-:W-:-:S03]  /*0490*/  FFMA R9, R24, R9, R8 ;  /* 0x0000000918097223 */ /* 0x000fc60000000008 */
[----:B------:R-:W-:Y:S01]  /*04a0*/  FFMA R5, R39, R6, R4 ;  /* 0x0000000627057223 */ /* 0x000fe20000000004 */
[C---:B0-----:R-:W-:Y:S01]  /*04b0*/  FFMA R45, R26.reuse, R12, R45 ;  /* 0x0000000c1a2d7223 */ /* 0x041fe2000000002d */
[C---:B-1----:R-:W-:Y:S01]  /*04c0*/  FFMA R16, R26.reuse, R16, R30 ;  /* 0x000000101a107223 */ /* 0x042fe2000000001e */
[----:B--2---:R-:W-:Y:S02]  /*04d0*/  FFMA R20, R26, R20, R37 ;  /* 0x000000141a147223 */ /* 0x004fe40000000025 */
[C---:B------:R-:W-:Y:S01]  /*04e0*/  FFMA R6, R24.reuse, R13, R45 ;  /* 0x0000000d18067223 */ /* 0x040fe2000000002d */
[C---:B------:R-:W-:Y:S01]  /*04f0*/  FFMA R17, R24.reuse, R17, R16 ;  /* 0x0000001118117223 */ /* 0x040fe20000000010 */
[----:B------:R-:W-:Y:S01]  /*0500*/  LDS R37, [R2+0x400] ;  /* 0x0004000002257984 */ /* 0x000fe20000000800 */
[----:B------:R-:W-:-:S03]  /*0510*/  FFMA R4, R24, R21, R20 ;  /* 0x0000001518047223 */ /* 0x000fc60000000014 */
[----:B------:R-:W0:Y:S04]  /*0520*/  LDS.128 R24, [R32+0x10] ;  /* 0x0000100020187984 */ /* 0x000e280000000c00 */
[----:B------:R-:W1:Y:S01]  /*0530*/  LDS.128 R28, [R32+0x30] ;  /* 0x00003000201c7984 */ /* 0x000e620000000c00 */
[C---:B------:R-:W-:Y:S01]  /*0540*/  FFMA R6, R39.reuse, R14, R6 ;  /* 0x0000000e27067223 */ /* 0x040fe20000000006 */
[C---:B------:R-:W-:Y:S01]  /*0550*/  FFMA R10, R39.reuse, R10, R9 ;  /* 0x0000000a270a7223 */ /* 0x040fe20000000009 */
[C---:B------:R-:W-:Y:S01]  /*0560*/  FFMA R18, R39.reuse, R18, R17 ;  /* 0x0000001227127223 */ /* 0x040fe20000000011 */
[C---:B------:R-:W-:Y:S01]  /*0570*/  FFMA R12, R38.reuse, R7, R5 ;  /* 0x00000007260c7223 */ /* 0x040fe20000000005 */
[----:B------:R-:W-:Y:S01]  /*0580*/  FFMA R21, R38, R15, R6 ;  /* 0x0000000f26157223 */ /* 0x000fe20000000006 */
[----:B------:R-:W-:-:S02]  /*0590*/  FFMA R39, R39, R22, R4 ;  /* 0x0000001627277223 */ /* 0x000fc40000000004 */
[----:B------:R-:W2:Y:S01]  /*05a0*/  LDS.128 R4, [R32+0x50] ;  /* 0x0000500020047984 */ /* 0x000ea20000000c00 */
[----:B------:R-:W-:-:S03]  /*05b0*/  FFMA R20, R38, R11, R10 ;  /* 0x0000000b26147223 */ /* 0x000fc6000000000a */
[----:B------:R-:W-:Y:S01]  /*05c0*/  LDS.128 R8, [R32+0x70] ;  /* 0x0000700020087984 */ /* 0x000fe20000000c00 */
[----:B0-----:R-:W-:-:S03]  /*05d0*/  FFMA R13, R37, R24, R40 ;  /* 0x00000018250d7223 */ /* 0x001fc60000000028 */
[----:B------:R-:W0:Y:S01]  /*05e0*/  LDS R24, [R2+0x600] ;  /* 0x0006000002187984 */ /* 0x000e220000000800 */
[----:B-1----:R-:W-:-:S03]  /*05f0*/  FFMA R14, R37, R28, R43 ;  /* 0x0000001c250e7223 */ /* 0x002fc6000000002b */
[----:B------:R-:W1:Y:S01]  /*0600*/  LDS R28, [R2+0x700] ;  /* 0x00070000021c7984 */ /* 0x000e620000000800 */
[----:B------:R-:W-:Y:S01]  /*0610*/  FFMA R13, R42, R25, R13 ;  /* 0x000000192a0d7223 */ /* 0x000fe2000000000d */
[----:B--2---:R-:W-:-:S04]  /*0620*/  FFMA R4, R37, R4, R41 ;  /* 0x0000000425047223 */ /* 0x004fc80000000029 */
[C---:B------:R-:W-:Y:S01]  /*0630*/  FFMA R5, R42.reuse, R5, R4 ;  /* 0x000000052a057223 */ /* 0x040fe20000000004 */
[----:B------:R-:W-:-:S03]  /*0640*/  FFMA R29, R42, R29, R14 ;  /* 0x0000001d2a1d7223 */ /* 0x000fc6000000000e */
[C---:B0-----:R-:W-:Y:S01]  /*0650*/  FFMA R6, R24.reuse, R6, R5 ;  /* 0x0000000618067223 */ /* 0x041fe20000000005 */
[----:B------:R-:W-:Y:S01]  /*0660*/  FFMA R13, R24, R26, R13 ;  /* 0x0000001a180d7223 */ /* 0x000fe2000000000d */
[C---:B------:R-:W-:Y:S02]  /*0670*/  FFMA R5, R37.reuse, R8, R12 ;  /* 0x0000000825057223 */ /* 0x040fe4000000000c */
[C---:B-1----:R-:W-:Y:S01]  /*0680*/  FFMA R25, R28.reuse, R7, R6 ;  /* 0x000000071c197223 */ /* 0x042fe20000000006 */
[----:B------:R-:W-:Y:S01]  /*0690*/  FFMA R27, R28, R27, R13 ;  /* 0x0000001b1c1b7223 */ /* 0x000fe2000000000d */
[----:B------:R-:W-:Y:S01]  /*06a0*/  FFMA R9, R42, R9, R5 ;  /* 0x000000092a097223 */ /* 0x000fe20000000005 */
[----:B------:R-:W0:Y:S04]  /*06b0*/  LDS.128 R12, [R32+0xb0] ;  /* 0x0000b000200c7984 */ /* 0x000e280000000c00 */
[----:B------:R-:W1:Y:S01]  /*06c0*/  LDS.128 R4, [R32+0x90] ;  /* 0x0000900020047984 */ /* 0x000e620000000c00 */
[C---:B------:R-:W-:Y:S01]  /*06d0*/  FFMA R30, R24.reuse, R30, R29 ;  /* 0x0000001e181e7223 */ /* 0x040fe2000000001d */
[----:B------:R-:W-:Y:S01]  /*06e0*/  FFMA R29, R24, R10, R9 ;  /* 0x0000000a181d7223 */ /* 0x000fe20000000009 */
[C---:B------:R-:W-:Y:S01]  /*06f0*/  FFMA R45, R38.reuse, R19, R18 ;  /* 0x00000013262d7223 */ /* 0x040fe20000000012 */
[----:B------:R-:W-:Y:S01]  /*0700*/  FFMA R39, R38, R23, R39 ;  /* 0x0000001726277223 */ /* 0x000fe20000000027 */
[----:B------:R-:W2:Y:S01]  /*0710*/  LDS.128 R16, [R32+0xd0] ;  /* 0x0000d00020107984 */ /* 0x000ea20000000c00 */
[C---:B0-----:R-:W-:Y:S01]  /*0720*/  FFMA R41, R37.reuse, R12, R21 ;  /* 0x0000000c25297223 */ /* 0x041fe20000000015 */
[----:B-1----:R-:W-:-:S02]  /*0730*/  FFMA R9, R37, R4, R20 ;  /* 0x0000000425097223 */ /* 0x002fc40000000014 */
[----:B------:R-:W0:Y:S01]  /*0740*/  LDS.128 R20, [R32+0xf0] ;  /* 0x0000f00020147984 */ /* 0x000e220000000c00 */
[----:B------:R-:W-:Y:S01]  /*0750*/  UISETP.GE.U32.AND UP0, UPT, UR4, 0x3f8, UPT ;  /* 0x000003f80400788c */ /* 0x000fe2000bf06070 */
[----:B--2---:R-:W-:Y:S01]  /*0760*/  FFMA R16, R37, R16, R45 ;  /* 0x0000001025107223 */ /* 0x004fe2000000002d */
[C---:B------:R-:W-:Y:S01]  /*0770*/  FFMA R5, R42.reuse, R5, R9 ;  /* 0x000000052a057223 */ /* 0x040fe20000000009 */
[C---:B------:R-:W-:Y:S02]  /*0780*/  FFMA R13, R42.reuse, R13, R41 ;  /* 0x0000000d2a0d7223 */ /* 0x040fe40000000029 */
[----:B------:R-:W-:Y:S01]  /*0790*/  FFMA R17, R42, R17, R16 ;  /* 0x000000112a117223 */ /* 0x000fe20000000010 */
[C---:B------:R-:W-:Y:S01]  /*07a0*/  FFMA R5, R24.reuse, R6, R5 ;  /* 0x0000000618057223 */ /* 0x040fe20000000005 */
[C---:B------:R-:W-:Y:S01]  /*07b0*/  FFMA R13, R24.reuse, R14, R13 ;  /* 0x0000000e180d7223 */ /* 0x040fe2000000000d */
[----:B------:R-:W-:Y:S01]  /*07c0*/  UIADD3 UR5, UPT, UPT, UR4, 0x8, URZ ;  /* 0x0000000804057890 */ /* 0x000fe2000fffe0ff */
[----:B------:R-:W-:Y:S01]  /*07d0*/  FFMA R18, R24, R18, R17 ;  /* 0x0000001218127223 */ /* 0x000fe20000000011 */
[C---:B------:R-:W-:Y:S01]  /*07e0*/  FFMA R31, R28.reuse, R31, R30 ;  /* 0x0000001f1c1f7223 */ /* 0x040fe2000000001e */
[C---:B------:R-:W-:Y:S01]  /*07f0*/  FFMA R29, R28.reuse, R11, R29 ;  /* 0x0000000b1c1d7223 */ /* 0x040fe2000000001d */
[C---:B------:R-:W-:Y:S01]  /*0800*/  FFMA R45, R28.reuse, R15, R13 ;  /* 0x0000000f1c2d7223 */ /* 0x040fe2000000000d */
[----:B------:R-:W-:Y:S01]  /*0810*/  FFMA R30, R28, R19, R18 ;  /* 0x000000131c1e7223 */ /* 0x000fe20000000012 */
[----:B------:R-:W-:-:S02]  /*0820*/  IADD3 R0, PT, PT, R0, 0x8, RZ ;  /* 0x0000000800007810 */ /* 0x000fc40007ffe0ff */
[----:B------:R-:W-:Y:S01]  /*0830*/  IADD3 R3, PT, PT, R3, 0x2000, RZ ;  /* 0x0000200003037810 */ /* 0x000fe20007ffe0ff */
[----:B------:R-:W-:Y:S01]  /*0840*/  UMOV UR4, UR5 ;  /* 0x0000000500047c82 */ /* 0x000fe20008000000 */
[----:B0-----:R-:W-:-:S04]  /*0850*/  FFMA R20, R37, R20, R39 ;  /* 0x0000001425147223 */ /* 0x001fc80000000027 */
[----:B------:R-:W-:-:S04]  /*0860*/  FFMA R21, R42, R21, R20 ;  /* 0x000000152a157223 */ /* 0x000fc80000000014 */
[----:B------:R-:W-:Y:S01]  /*0870*/  FFMA R22, R24, R22, R21 ;  /* 0x0000001618167223 */ /* 0x000fe20000000015 */
[----:B------:R-:W-:-:S03]  /*0880*/  FFMA R42, R28, R7, R5 ;  /* 0x000000071c2a7223 */ /* 0x000fc60000000005 */
[----:B------:R-:W-:Y:S01]  /*0890*/  FFMA R37, R28, R23, R22 ;  /* 0x000000171c257223 */ /* 0x000fe20000000016 */
[----:B------:R-:W-:Y:S06]  /*08a0*/  BAR.SYNC.DEFER_BLOCKING 0x0 ;  /* 0x0000000000007b1d */ /* 0x000fec0000010000 */
[----:B------:R-:W-:Y:S05]  /*08b0*/  BRA.U !UP0, `(.L_x_0) ;  /* 0xfffffff908607547 */ /* 0x000fea000b83ffff */
[----:B------:R-:W0:Y:S01]  /*08c0*/  LDC.64 R2, c[0x0][0x390] ;  /* 0x0000e400ff027b82 */ /* 0x000e220000000a00 */
[----:B------:R-:W-:Y:S02]  /*08d0*/  ISETP.GT.AND P0, PT, R35, 0x3ff, PT ;  /* 0x000003ff2300780c */ /* 0x000fe40003f04270 */
[C---:B------:R-:W-:Y:S02]  /*08e0*/  LEA R35, R36.reuse, R35, 0xa ;  /* 0x0000002324237211 */ /* 0x040fe400078e50ff */
[C---:B------:R-:W-:Y:S02]  /*08f0*/  ISETP.GT.U32.OR P1, PT, R36.reuse, 0x3ff, P0 ;  /* 0x000003ff2400780c */ /* 0x040fe40000724470 */
[C---:B------:R-:W-:Y:S02]  /*0900*/  ISETP.GT.U32.OR P6, PT, R36.reuse, 0x3fe, P0 ;  /* 0x000003fe2400780c */ /* 0x040fe400007c4470 */
[C---:B------:R-:W-:Y:S02]  /*0910*/  ISETP.GT.U32.OR P5, PT, R36.reuse, 0x3fd, P0 ;  /* 0x000003fd2400780c */ /* 0x040fe400007a4470 */
[----:B------:R-:W-:-:S02]  /*0920*/  ISETP.GT.U32.OR P4, PT, R36, 0x3fc, P0 ;  /* 0x000003fc2400780c */ /* 0x000fc40000784470 */
[C---:B------:R-:W-:Y:S02]  /*0930*/  ISETP.GT.U32.OR P3, PT, R36.reuse, 0x3fb, P0 ;  /* 0x000003fb2400780c */ /* 0x040fe40000764470 */
[----:B------:R-:W-:Y:S01]  /*0940*/  ISETP.GT.U32.OR P2, PT, R36, 0x3fa, P0 ;  /* 0x000003fa2400780c */ /* 0x000fe20000744470 */
[----:B0-----:R-:W-:-:S05]  /*0950*/  IMAD.WIDE R2, R35, 0x4, R2 ;  /* 0x0000000423027825 */ /* 0x001fca00078e0202 */
[----:B------:R0:W-:Y:S01]  /*0960*/  @!P1 STG.E desc[UR8][R2.64], R27 ;  /* 0x0000001b02009986 */ /* 0x0001e2000c101908 */
[C---:B------:R-:W-:Y:S02]  /*0970*/  ISETP.GT.U32.OR P1, PT, R36.reuse, 0x3f9, P0 ;  /* 0x000003f92400780c */ /* 0x040fe40000724470 */
[----:B------:R-:W-:Y:S01]  /*0980*/  ISETP.GT.U32.OR P0, PT, R36, 0x3f8, P0 ;  /* 0x000003f82400780c */ /* 0x000fe20000704470 */
[----:B------:R0:W-:Y:S04]  /*0990*/  @!P6 STG.E desc[UR8][R2.64+0x1000], R31 ;  /* 0x0010001f0200e986 */ /* 0x0001e8000c101908 */
[----:B------:R0:W-:Y:S04]  /*09a0*/  @!P5 STG.E desc[UR8][R2.64+0x2000], R25 ;  /* 0x002000190200d986 */ /* 0x0001e8000c101908 */
[----:B------:R0:W-:Y:S04]  /*09b0*/  @!P4 STG.E desc[UR8][R2.64+0x3000], R29 ;  /* 0x0030001d0200c986 */ /* 0x0001e8000c101908 */
[----:B------:R0:W-:Y:S04]  /*09c0*/  @!P3 STG.E desc[UR8][R2.64+0x4000], R42 ;  /* 0x0040002a0200b986 */ /* 0x0001e8000c101908 */
[----:B------:R0:W-:Y:S04]  /*09d0*/  @!P2 STG.E desc[UR8][R2.64+0x5000], R45 ;  /* 0x0050002d0200a986 */ /* 0x0001e8000c101908 */
[----:B------:R0:W-:Y:S01]  /*09e0*/  @!P1 STG.E desc[UR8][R2.64+0x6000], R30 ;  /* 0x0060001e02009986 */ /* 0x0001e2000c101908 */
[----:B------:R-:W-:Y:S05]  /*09f0*/  @P0 EXIT ;  /* 0x000000000000094d */ /* 0x000fea0003800000 */
[----:B------:R-:W-:Y:S01]  /*0a00*/  STG.E desc[UR8][R2.64+0x7000], R37 ;  /* 0x0070002502007986 */ /* 0x000fe2000c101908 */
[----:B------:R-:W-:Y:S05]  /*0a10*/  EXIT ;  /* 0x000000000000794d */ /* 0x000fea0003800000 */
.L_x_1:
[----:B------:R-:W-:-:S00]  /*0a20*/  BRA `(.L_x_1) ;  /* 0xfffffffc00fc7947 */ /* 0x000fc0000383ffff */
[----:B------:R-:W-:-:S00]  /*0a30*/  NOP ;  /* 0x0000000000007918 */ /* 0x000fc00000000000 */
        /* <DEDUP_REMOVED lines=12> */
.L_x_2:


//--------------------- .nv.shared._Z9matrixMulPfS_S_ --------------------------
	.section	.nv.shared._Z9matrixMulPfS_S_,"aw",@nobits
	.sectionflags	@""
	.align	4
.nv.shared._Z9matrixMulPfS_S_:
	.zero		5120


//--------------------- .nv.shared.reserved.0     --------------------------
	.section	.nv.shared.reserved.0,"aw",@nobits
	.weak		__nv_reservedSMEM_offset_0_alias
	.size		__nv_reservedSMEM_offset_0_alias, 0, 64
	.other		__nv_reservedSMEM_offset_0_alias,@"STO_CUDA_RESERVED_SHARED STV_DEFAULT"
__nv_reservedSMEM_offset_0_alias:
	.zero		0
	.zero		64


//--------------------- .nv.constant0._Z9matrixMulPfS_S_ --------------------------
	.section	.nv.constant0._Z9matrixMulPfS_S_,"a",@progbits
	.sectionflags	@""
	.align	4
.nv.constant0._Z9matrixMulPfS_S_:
	.zero		920


//--------------------- SYMBOLS --------------------------

	.type		.nv.reservedSmem.offset0,@object
	.size		.nv.reservedSmem.offset0,0x4
	.type		.nv.reservedSmem.cap,@object
	.size		.nv.reservedSmem.cap,0x4
